//
// Generated by NVIDIA NVVM Compiler
//
// Compiler Build ID: CL-36424714
// Cuda compilation tools, release 13.0, V13.0.88
// Based on NVVM 20.0.0
//

.version 9.0
.target sm_100
.address_size 64

	// .globl	_Z15initializeQubitP7double2

.visible .entry _Z15initializeQubitP7double2(
	.param .u64 .ptr .align 1 _Z15initializeQubitP7double2_param_0
)
{
	.reg .b64 	%rd<3>;
	.reg .b64 	%fd<3>;

	ld.param.u64 	%rd1, [_Z15initializeQubitP7double2_param_0];
	cvta.to.global.u64 	%rd2, %rd1;
	mov.f64 	%fd1, 0d0000000000000000;
	mov.f64 	%fd2, 0d3FF0000000000000;
	st.global.v2.f64 	[%rd2], {%fd2, %fd1};
	st.global.v2.f64 	[%rd2+16], {%fd1, %fd1};
	ret;

}
	// .globl	_Z13applyHadamardP7double2
.visible .entry _Z13applyHadamardP7double2(
	.param .u64 .ptr .align 1 _Z13applyHadamardP7double2_param_0
)
{
	.reg .b64 	%rd<3>;
	.reg .b64 	%fd<23>;

	ld.param.u64 	%rd1, [_Z13applyHadamardP7double2_param_0];
	cvta.to.global.u64 	%rd2, %rd1;
	ld.global.v2.f64 	{%fd1, %fd2}, [%rd2];
	ld.global.v2.f64 	{%fd3, %fd4}, [%rd2+16];
	mul.f64 	%fd5, %fd1, 0d3FE6A09E667F3BCC;
	mul.f64 	%fd6, %fd2, 0d0000000000000000;
	sub.f64 	%fd7, %fd5, %fd6;
	mul.f64 	%fd8, %fd2, 0d3FE6A09E667F3BCC;
	fma.rn.f64 	%fd9, %fd1, 0d0000000000000000, %fd8;
	mul.f64 	%fd10, %fd3, 0d3FE6A09E667F3BCC;
	mul.f64 	%fd11, %fd4, 0d0000000000000000;
	sub.f64 	%fd12, %fd10, %fd11;
	mul.f64 	%fd13, %fd4, 0d3FE6A09E667F3BCC;
	mul.f64 	%fd14, %fd3, 0d0000000000000000;
	add.f64 	%fd15, %fd14, %fd13;
	add.f64 	%fd16, %fd7, %fd12;
	add.f64 	%fd17, %fd9, %fd15;
	st.global.v2.f64 	[%rd2], {%fd16, %fd17};
	mul.f64 	%fd18, %fd3, 0dBFE6A09E667F3BCC;
	sub.f64 	%fd19, %fd18, %fd11;
	sub.f64 	%fd20, %fd14, %fd13;
	add.f64 	%fd21, %fd7, %fd19;
	add.f64 	%fd22, %fd9, %fd20;
	st.global.v2.f64 	[%rd2+16], {%fd21, %fd22};
	ret;

}
	// .globl	_Z6applyXP7double2
.visible .entry _Z6applyXP7double2(
	.param .u64 .ptr .align 1 _Z6applyXP7double2_param_0
)
{
	.reg .b64 	%rd<3>;
	.reg .b64 	%fd<5>;

	ld.param.u64 	%rd1, [_Z6applyXP7double2_param_0];
	cvta.to.global.u64 	%rd2, %rd1;
	ld.global.v2.f64 	{%fd1, %fd2}, [%rd2];
	ld.global.v2.f64 	{%fd3, %fd4}, [%rd2+16];
	st.global.v2.f64 	[%rd2], {%fd3, %fd4};
	st.global.v2.f64 	[%rd2+16], {%fd1, %fd2};
	ret;

}


// ===== COMPILED SASS (sm_100) =====

	.target	sm_100

	.elftype	@"ET_EXEC"


//--------------------- .note.nv.tkinfo           --------------------------
	.section	.note.nv.tkinfo,"",@"SHT_NOTE"
	.sectionflags	@"SHF_NOTE_NV_TKINFO"
	.tkinfo
        /*0018*/ 	.word	0x00000002
        /*0030*/ 	.string	""
        /*0030*/ 	.string	"ptxas"
        /*0030*/ 	.string	"Cuda compilation tools, release 13.0, V13.0.88"
        /*0030*/ 	.string	"Build cuda_13.0.r13.0/compiler.36424714_0"
        /*0030*/ 	.string	"-arch sm_100 -m 64 "



//--------------------- .note.nv.cuinfo           --------------------------
	.section	.note.nv.cuinfo,"",@"SHT_NOTE"
	.sectionflags	@"SHF_NOTE_NV_CUINFO"
        /*0018*/ 	.short	0x0002
        /*001a*/ 	.short	0x0064
        /*001c*/ 	.short	0x0082
	.zero		2


//--------------------- .nv.info                  --------------------------
	.section	.nv.info,"",@"SHT_CUDA_INFO"
	.align	4


	//----- nvinfo : EIATTR_REGCOUNT
	.align		4
        /*0000*/ 	.byte	0x04, 0x2f
        /*0002*/ 	.short	(.L_1 - .L_0)
	.align		4
.L_0:
        /*0004*/ 	.word	index@(_Z15initializeQubitP7double2)
        /*0008*/ 	.word	0x0000000a


	//----- nvinfo : EIATTR_FRAME_SIZE
	.align		4
.L_1:
        /*000c*/ 	.byte	0x04, 0x11
        /*000e*/ 	.short	(.L_3 - .L_2)
	.align		4
.L_2:
        /*0010*/ 	.word	index@(_Z15initializeQubitP7double2)
        /*0014*/ 	.word	0x00000000


	//----- nvinfo : EIATTR_REGCOUNT
	.align		4
.L_3:
        /*0018*/ 	.byte	0x04, 0x2f
        /*001a*/ 	.short	(.L_5 - .L_4)
	.align		4
.L_4:
        /*001c*/ 	.word	index@(_Z13applyHadamardP7double2)
        /*0020*/ 	.word	0x00000014


	//----- nvinfo : EIATTR_FRAME_SIZE
	.align		4
.L_5:
        /*0024*/ 	.byte	0x04, 0x11
        /*0026*/ 	.short	(.L_7 - .L_6)
	.align		4
.L_6:
        /*0028*/ 	.word	index@(_Z13applyHadamardP7double2)
        /*002c*/ 	.word	0x00000000


	//----- nvinfo : EIATTR_REGCOUNT
	.align		4
.L_7:
        /*0030*/ 	.byte	0x04, 0x2f
        /*0032*/ 	.short	(.L_9 - .L_8)
	.align		4
.L_8:
        /*0034*/ 	.word	index@(_Z6applyXP7double2)
        /*0038*/ 	.word	0x0000000e


	//----- nvinfo : EIATTR_FRAME_SIZE
	.align		4
.L_9:
        /*003c*/ 	.byte	0x04, 0x11
        /*003e*/ 	.short	(.L_11 - .L_10)
	.align		4
.L_10:
        /*0040*/ 	.word	index@(_Z6applyXP7double2)
        /*0044*/ 	.word	0x00000000


	//----- nvinfo : EIATTR_MIN_STACK_SIZE
	.align		4
.L_11:
        /*0048*/ 	.byte	0x04, 0x12
        /*004a*/ 	.short	(.L_13 - .L_12)
	.align		4
.L_12:
        /*004c*/ 	.word	index@(_Z6applyXP7double2)
        /*0050*/ 	.word	0x00000000


	//----- nvinfo : EIATTR_MIN_STACK_SIZE
	.align		4
.L_13:
        /*0054*/ 	.byte	0x04, 0x12
        /*0056*/ 	.short	(.L_15 - .L_14)
	.align		4
.L_14:
        /*0058*/ 	.word	index@(_Z13applyHadamardP7double2)
        /*005c*/ 	.word	0x00000000


	//----- nvinfo : EIATTR_MIN_STACK_SIZE
	.align		4
.L_15:
        /*0060*/ 	.byte	0x04, 0x12
        /*0062*/ 	.short	(.L_17 - .L_16)
	.align		4
.L_16:
        /*0064*/ 	.word	index@(_Z15initializeQubitP7double2)
        /*0068*/ 	.word	0x00000000
.L_17:


//--------------------- .nv.compat                --------------------------
	.section	.nv.compat,"",@"SHT_CUDA_COMPAT_INFO"
	.align	4
        /*0000*/ 	.byte	0x02, 0x09, 0x00, 0x00, 0x02, 0x02, 0x01, 0x00, 0x02, 0x05, 0x05, 0x00, 0x03, 0x07, 0x01, 0x01
        /*0010*/ 	.byte	0x02, 0x03, 0x00, 0x00, 0x02, 0x06, 0x01, 0x00, 0x04, 0x0b, 0x08, 0x00, 0x01, 0x00, 0x00, 0x00
        /*0020*/ 	.byte	0x00, 0x00, 0x00, 0x00


//--------------------- .nv.info._Z6applyXP7double2 --------------------------
	.section	.nv.info._Z6applyXP7double2,"",@"SHT_CUDA_INFO"
	.sectionflags	@""
	.align	4


	//----- nvinfo : EIATTR_CUDA_API_VERSION
	.align		4
        /*0000*/ 	.byte	0x04, 0x37
        /*0002*/ 	.short	(.L_19 - .L_18)
.L_18:
        /*0004*/ 	.word	0x00000082


	//----- nvinfo : EIATTR_KPARAM_INFO
	.align		4
.L_19:
        /*0008*/ 	.byte	0x04, 0x17
        /*000a*/ 	.short	(.L_21 - .L_20)
.L_20:
        /*000c*/ 	.word	0x00000000
        /*0010*/ 	.short	0x0000
        /*0012*/ 	.short	0x0000
        /*0014*/ 	.byte	0x00, 0xf5, 0x21, 0x00


	//----- nvinfo : EIATTR_SPARSE_MMA_MASK
	.align		4
.L_21:
        /*0018*/ 	.byte	0x03, 0x50
        /*001a*/ 	.short	0x0000


	//----- nvinfo : EIATTR_MAXREG_COUNT
	.align		4
        /*001c*/ 	.byte	0x03, 0x1b
        /*001e*/ 	.short	0x00ff


	//----- nvinfo : EIATTR_MERCURY_ISA_VERSION
	.align		4
        /*0020*/ 	.byte	0x03, 0x5f
        /*0022*/ 	.short	0x0101


	//----- nvinfo : EIATTR_VRC_CTA_INIT_COUNT
	.align		4
        /*0024*/ 	.byte	0x02, 0x4a
	.zero		1
	.zero		1


	//----- nvinfo : EIATTR_EXIT_INSTR_OFFSETS
	.align		4
        /*0028*/ 	.byte	0x04, 0x1c
        /*002a*/ 	.short	(.L_23 - .L_22)


	//   ....[0]....
.L_22:
        /*002c*/ 	.word	0x00000070


	//----- nvinfo : EIATTR_CBANK_PARAM_SIZE
	.align		4
.L_23:
        /*0030*/ 	.byte	0x03, 0x19
        /*0032*/ 	.short	0x0008


	//----- nvinfo : EIATTR_PARAM_CBANK
	.align		4
        /*0034*/ 	.byte	0x04, 0x0a
        /*0036*/ 	.short	(.L_25 - .L_24)
	.align		4
.L_24:
        /*0038*/ 	.word	index@(.nv.constant0._Z6applyXP7double2)
        /*003c*/ 	.short	0x0380
        /*003e*/ 	.short	0x0008


	//----- nvinfo : EIATTR_SW_WAR
	.align		4
.L_25:
        /*0040*/ 	.byte	0x04, 0x36
        /*0042*/ 	.short	(.L_27 - .L_26)
.L_26:
        /*0044*/ 	.word	0x00000008
.L_27:


//--------------------- .nv.info._Z13applyHadamardP7double2 --------------------------
	.section	.nv.info._Z13applyHadamardP7double2,"",@"SHT_CUDA_INFO"
	.sectionflags	@""
	.align	4


	//----- nvinfo : EIATTR_CUDA_API_VERSION
	.align		4
        /*0000*/ 	.byte	0x04, 0x37
        /*0002*/ 	.short	(.L_29 - .L_28)
.L_28:
        /*0004*/ 	.word	0x00000082


	//----- nvinfo : EIATTR_KPARAM_INFO
	.align		4
.L_29:
        /*0008*/ 	.byte	0x04, 0x17
        /*000a*/ 	.short	(.L_31 - .L_30)
.L_30:
        /*000c*/ 	.word	0x00000000
        /*0010*/ 	.short	0x0000
        /*0012*/ 	.short	0x0000
        /*0014*/ 	.byte	0x00, 0xf5, 0x21, 0x00


	//----- nvinfo : EIATTR_SPARSE_MMA_MASK
	.align		4
.L_31:
        /*0018*/ 	.byte	0x03, 0x50
        /*001a*/ 	.short	0x0000


	//----- nvinfo : EIATTR_MAXREG_COUNT
	.align		4
        /*001c*/ 	.byte	0x03, 0x1b
        /*001e*/ 	.short	0x00ff


	//----- nvinfo : EIATTR_MERCURY_ISA_VERSION
	.align		4
        /*0020*/ 	.byte	0x03, 0x5f
        /*0022*/ 	.short	0x0101


	//----- nvinfo : EIATTR_VRC_CTA_INIT_COUNT
	.align		4
        /*0024*/ 	.byte	0x02, 0x4a
	.zero		1
	.zero		1


	//----- nvinfo : EIATTR_EXIT_INSTR_OFFSETS
	.align		4
        /*0028*/ 	.byte	0x04, 0x1c
        /*002a*/ 	.short	(.L_33 - .L_32)


	//   ....[0]....
.L_32:
        /*002c*/ 	.word	0x00000190


	//----- nvinfo : EIATTR_CBANK_PARAM_SIZE
	.align		4
.L_33:
        /*0030*/ 	.byte	0x03, 0x19
        /*0032*/ 	.short	0x0008


	//----- nvinfo : EIATTR_PARAM_CBANK
	.align		4
        /*0034*/ 	.byte	0x04, 0x0a
        /*0036*/ 	.short	(.L_35 - .L_34)
	.align		4
.L_34:
        /*0038*/ 	.word	index@(.nv.constant0._Z13applyHadamardP7double2)
        /*003c*/ 	.short	0x0380
        /*003e*/ 	.short	0x0008


	//----- nvinfo : EIATTR_SW_WAR
	.align		4
.L_35:
        /*0040*/ 	.byte	0x04, 0x36
        /*0042*/ 	.short	(.L_37 - .L_36)
.L_36:
        /*0044*/ 	.word	0x00000008
.L_37:


//--------------------- .nv.info._Z15initializeQubitP7double2 --------------------------
	.section	.nv.info._Z15initializeQubitP7double2,"",@"SHT_CUDA_INFO"
	.sectionflags	@""
	.align	4


	//----- nvinfo : EIATTR_CUDA_API_VERSION
	.align		4
        /*0000*/ 	.byte	0x04, 0x37
        /*0002*/ 	.short	(.L_39 - .L_38)
.L_38:
        /*0004*/ 	.word	0x00000082


	//----- nvinfo : EIATTR_KPARAM_INFO
	.align		4
.L_39:
        /*0008*/ 	.byte	0x04, 0x17
        /*000a*/ 	.short	(.L_41 - .L_40)
.L_40:
        /*000c*/ 	.word	0x00000000
        /*0010*/ 	.short	0x0000
        /*0012*/ 	.short	0x0000
        /*0014*/ 	.byte	0x00, 0xf5, 0x21, 0x00


	//----- nvinfo : EIATTR_SPARSE_MMA_MASK
	.align		4
.L_41:
        /*0018*/ 	.byte	0x03, 0x50
        /*001a*/ 	.short	0x0000


	//----- nvinfo : EIATTR_MAXREG_COUNT
	.align		4
        /*001c*/ 	.byte	0x03, 0x1b
        /*001e*/ 	.short	0x00ff


	//----- nvinfo : EIATTR_MERCURY_ISA_VERSION
	.align		4
        /*0020*/ 	.byte	0x03, 0x5f
        /*0022*/ 	.short	0x0101


	//----- nvinfo : EIATTR_VRC_CTA_INIT_COUNT
	.align		4
        /*0024*/ 	.byte	0x02, 0x4a
	.zero		1
	.zero		1


	//----- nvinfo : EIATTR_EXIT_INSTR_OFFSETS
	.align		4
        /*0028*/ 	.byte	0x04, 0x1c
        /*002a*/ 	.short	(.L_43 - .L_42)


	//   ....[0]....
.L_42:
        /*002c*/ 	.word	0x00000080


	//----- nvinfo : EIATTR_CBANK_PARAM_SIZE
	.align		4
.L_43:
        /*0030*/ 	.byte	0x03, 0x19
        /*0032*/ 	.short	0x0008


	//----- nvinfo : EIATTR_PARAM_CBANK
	.align		4
        /*0034*/ 	.byte	0x04, 0x0a
        /*0036*/ 	.short	(.L_45 - .L_44)
	.align		4
.L_44:
        /*0038*/ 	.word	index@(.nv.constant0._Z15initializeQubitP7double2)
        /*003c*/ 	.short	0x0380
        /*003e*/ 	.short	0x0008


	//----- nvinfo : EIATTR_SW_WAR
	.align		4
.L_45:
        /*0040*/ 	.byte	0x04, 0x36
        /*0042*/ 	.short	(.L_47 - .L_46)
.L_46:
        /*0044*/ 	.word	0x00000008
.L_47:


//--------------------- .nv.callgraph             --------------------------
	.section	.nv.callgraph,"",@"SHT_CUDA_CALLGRAPH"
	.align	4
	.sectionentsize	8
	.align		4
        /*0000*/ 	.word	0x00000000
	.align		4
        /*0004*/ 	.word	0xffffffff
	.align		4
        /*0008*/ 	.word	0x00000000
	.align		4
        /*000c*/ 	.word	0xfffffffe
	.align		4
        /*0010*/ 	.word	0x00000000
	.align		4
        /*0014*/ 	.word	0xfffffffd
	.align		4
        /*0018*/ 	.word	0x00000000
	.align		4
        /*001c*/ 	.word	0xfffffffc


//--------------------- .text._Z6applyXP7double2  --------------------------
	.section	.text._Z6applyXP7double2,"ax",@progbits
	.align	128
        .global         _Z6applyXP7double2
        .type           _Z6applyXP7double2,@function
        .size           _Z6applyXP7double2,(.L_x_3 - _Z6applyXP7double2)
        .other          _Z6applyXP7double2,@"STO_CUDA_ENTRY STV_DEFAULT"
_Z6applyXP7double2:
.text._Z6applyXP7double2:
[----:B------:R-:W-:Y:S08]  /*0000*/  LDC R1, c[0x0][0x37c] ;  /* 0x0000df00ff017b82 */ /* 0x000ff00000000800 */
[----:B------:R-:W0:Y:S01]  /*0010*/  LDC.64 R2, c[0x0][0x380] ;  /* 0x0000e000ff027b82 */ /* 0x000e220000000a00 */
[----:B------:R-:W0:Y:S02]  /*0020*/  LDCU.64 UR4, c[0x0][0x358] ;  /* 0x00006b00ff0477ac */ /* 0x000e240008000a00 */
[----:B0-----:R-:W2:Y:S04]  /*0030*/  LDG.E.128 R8, desc[UR4][R2.64+0x10] ;  /* 0x0000100402087981 */ /* 0x001ea8000c1e1d00 */
[----:B------:R-:W3:Y:S04]  /*0040*/  LDG.E.128 R4, desc[UR4][R2.64] ;  /* 0x0000000402047981 */ /* 0x000ee8000c1e1d00 */
[----:B--2---:R-:W-:Y:S04]  /*0050*/  STG.E.128 desc[UR4][R2.64], R8 ;  /* 0x0000000802007986 */ /* 0x004fe8000c101d04 */
[----:B---3--:R-:W-:Y:S01]  /*0060*/  STG.E.128 desc[UR4][R2.64+0x10], R4 ;  /* 0x0000100402007986 */ /* 0x008fe2000c101d04 */
[----:B------:R-:W-:Y:S05]  /*0070*/  EXIT ;  /* 0x000000000000794d */ /* 0x000fea0003800000 */
.L_x_0:
[----:B------:R-:W-:-:S00]  /*0080*/  BRA `(.L_x_0) ;  /* 0xfffffffc00fc7947 */ /* 0x000fc0000383ffff */
[----:B------:R-:W-:-:S00]  /*0090*/  NOP ;  /* 0x0000000000007918 */ /* 0x000fc00000000000 */
        /* <DEDUP_REMOVED lines=14> */
.L_x_3:


//--------------------- .text._Z13applyHadamardP7double2 --------------------------
	.section	.text._Z13applyHadamardP7double2,"ax",@progbits
	.align	128
        .global         _Z13applyHadamardP7double2
        .type           _Z13applyHadamardP7double2,@function
        .size           _Z13applyHadamardP7double2,(.L_x_4 - _Z13applyHadamardP7double2)
        .other          _Z13applyHadamardP7double2,@"STO_CUDA_ENTRY STV_DEFAULT"
_Z13applyHadamardP7double2:
.text._Z13applyHadamardP7double2:
[----:B------:R-:W-:Y:S08]  /*0000*/  LDC R1, c[0x0][0x37c] ;  /* 0x0000df00ff017b82 */ /* 0x000ff00000000800 */
[----:B------:R-:W0:Y:S01]  /*0010*/  LDC.64 R2, c[0x0][0x380] ;  /* 0x0000e000ff027b82 */ /* 0x000e220000000a00 */
[----:B------:R-:W0:Y:S02]  /*0020*/  LDCU.64 UR4, c[0x0][0x358] ;  /* 0x00006b00ff0477ac */ /* 0x000e240008000a00 */
[----:B0-----:R-:W2:Y:S04]  /*0030*/  LDG.E.128 R8, desc[UR4][R2.64] ;  /* 0x0000000402087981 */ /* 0x001ea8000c1e1d00 */
[----:B------:R-:W3:Y:S01]  /*0040*/  LDG.E.128 R4, desc[UR4][R2.64+0x10] ;  /* 0x0000100402047981 */ /* 0x000ee2000c1e1d00 */
[----:B------:R-:W-:Y:S01]  /*0050*/  UMOV UR6, 0x667f3bcc ;  /* 0x667f3bcc00067882 */ /* 0x000fe20000000000 */
[----:B------:R-:W-:Y:S01]  /*0060*/  UMOV UR7, 0x3fe6a09e ;  /* 0x3fe6a09e00077882 */ /* 0x000fe20000000000 */
[----:B------:R-:W-:Y:S01]  /*0070*/  UMOV UR8, 0x667f3bcc ;  /* 0x667f3bcc00087882 */ /* 0x000fe20000000000 */
[----:B------:R-:W-:Y:S01]  /*0080*/  UMOV UR9, 0x3fe6a09e ;  /* 0x3fe6a09e00097882 */ /* 0x000fe20000000000 */
[----:B--2---:R-:W-:-:S02]  /*0090*/  DMUL R12, RZ, R10 ;  /* 0x0000000aff0c7228 */ /* 0x004fc40000000000 */
[----:B------:R-:W-:Y:S02]  /*00a0*/  DMUL R10, R10, UR6 ;  /* 0x000000060a0a7c28 */ /* 0x000fe40008000000 */
[----:B---3--:R-:W-:Y:S02]  /*00b0*/  DMUL R14, RZ, R6 ;  /* 0x00000006ff0e7228 */ /* 0x008fe40000000000 */
[----:B------:R-:W-:Y:S02]  /*00c0*/  DMUL R16, R6, UR6 ;  /* 0x0000000606107c28 */ /* 0x000fe40008000000 */
[----:B------:R-:W-:Y:S02]  /*00d0*/  DFMA R12, R8, UR6, -R12 ;  /* 0x00000006080c7c2b */ /* 0x000fe4000800080c */
[----:B------:R-:W-:Y:S02]  /*00e0*/  DFMA R10, RZ, R8, R10 ;  /* 0x00000008ff0a722b */ /* 0x000fe4000000000a */
[----:B------:R-:W-:-:S02]  /*00f0*/  DFMA R6, R4, UR6, -R14 ;  /* 0x0000000604067c2b */ /* 0x000fc4000800080e */
[----:B------:R-:W-:Y:S02]  /*0100*/  DFMA R14, R4, -UR8, -R14 ;  /* 0x80000008040e7c2b */ /* 0x000fe4000800080e */
[-CC-:B------:R-:W-:Y:S02]  /*0110*/  DFMA R8, RZ, R4.reuse, R16.reuse ;  /* 0x00000004ff08722b */ /* 0x180fe40000000010 */
[----:B------:R-:W-:Y:S02]  /*0120*/  DFMA R16, RZ, R4, -R16 ;  /* 0x00000004ff10722b */ /* 0x000fe40000000810 */
[C---:B------:R-:W-:Y:S02]  /*0130*/  DADD R4, R12.reuse, R6 ;  /* 0x000000000c047229 */ /* 0x040fe40000000006 */
[----:B------:R-:W-:Y:S02]  /*0140*/  DADD R12, R12, R14 ;  /* 0x000000000c0c7229 */ /* 0x000fe4000000000e */
[----:B------:R-:W-:-:S02]  /*0150*/  DADD R6, R10, R8 ;  /* 0x000000000a067229 */ /* 0x000fc40000000008 */
[----:B------:R-:W-:-:S05]  /*0160*/  DADD R14, R10, R16 ;  /* 0x000000000a0e7229 */ /* 0x000fca0000000010 */
[----:B------:R-:W-:Y:S04]  /*0170*/  STG.E.128 desc[UR4][R2.64], R4 ;  /* 0x0000000402007986 */ /* 0x000fe8000c101d04 */
[----:B------:R-:W-:Y:S01]  /*0180*/  STG.E.128 desc[UR4][R2.64+0x10], R12 ;  /* 0x0000100c02007986 */ /* 0x000fe2000c101d04 */
[----:B------:R-:W-:Y:S05]  /*0190*/  EXIT ;  /* 0x000000000000794d */ /* 0x000fea0003800000 */
.L_x_1:
        /* <DEDUP_REMOVED lines=14> */
.L_x_4:


//--------------------- .text._Z15initializeQubitP7double2 --------------------------
	.section	.text._Z15initializeQubitP7double2,"ax",@progbits
	.align	128
        .global         _Z15initializeQubitP7double2
        .type           _Z15initializeQubitP7double2,@function
        .size           _Z15initializeQubitP7double2,(.L_x_5 - _Z15initializeQubitP7double2)
        .other          _Z15initializeQubitP7double2,@"STO_CUDA_ENTRY STV_DEFAULT"
_Z15initializeQubitP7double2:
.text._Z15initializeQubitP7double2:
[----:B------:R-:W-:Y:S08]  /*0000*/  LDC R1, c[0x0][0x37c] ;  /* 0x0000df00ff017b82 */ /* 0x000ff00000000800 */
[----:B------:R-:W0:Y:S01]  /*0010*/  LDC.64 R2, c[0x0][0x380] ;  /* 0x0000e000ff027b82 */ /* 0x000e220000000a00 */
[----:B------:R-:W0:Y:S01]  /*0020*/  LDCU.64 UR4, c[0x0][0x358] ;  /* 0x00006b00ff0477ac */ /* 0x000e220008000a00 */
[----:B------:R-:W-:-:S02]  /*0030*/  HFMA2 R5, -RZ, RZ, 1.984375, 0 ;  /* 0x3ff00000ff057431 */ /* 0x000fc400000001ff */
[----:B------:R-:W-:Y:S01]  /*0040*/  IMAD.MOV.U32 R4, RZ, RZ, 0x0 ;  /* 0x00000000ff047424 */ /* 0x000fe200078e00ff */
[----:B------:R-:W-:-:S05]  /*0050*/  CS2R R6, SRZ ;  /* 0x0000000000067805 */ /* 0x000fca000001ff00 */
[----:B0-----:R-:W-:Y:S04]  /*0060*/  STG.E.128 desc[UR4][R2.64], R4 ;  /* 0x0000000402007986 */ /* 0x001fe8000c101d04 */
[----:B------:R-:W-:Y:S01]  /*0070*/  STG.E.128 desc[UR4][R2.64+0x10], RZ ;  /* 0x000010ff02007986 */ /* 0x000fe2000c101d04 */
[----:B------:R-:W-:Y:S05]  /*0080*/  EXIT ;  /* 0x000000000000794d */ /* 0x000fea0003800000 */
.L_x_2:
        /* <DEDUP_REMOVED lines=15> */
.L_x_5:


//--------------------- .nv.shared.reserved.0     --------------------------
	.section	.nv.shared.reserved.0,"aw",@nobits
	.weak		__nv_reservedSMEM_offset_0_alias
	.size		__nv_reservedSMEM_offset_0_alias, 0, 64
	.other		__nv_reservedSMEM_offset_0_alias,@"STO_CUDA_RESERVED_SHARED STV_DEFAULT"
__nv_reservedSMEM_offset_0_alias:
	.zero		0
	.zero		64


//--------------------- .nv.constant0._Z6applyXP7double2 --------------------------
	.section	.nv.constant0._Z6applyXP7double2,"a",@progbits
	.sectionflags	@""
	.align	4
.nv.constant0._Z6applyXP7double2:
	.zero		904


//--------------------- .nv.constant0._Z13applyHadamardP7double2 --------------------------
	.section	.nv.constant0._Z13applyHadamardP7double2,"a",@progbits
	.sectionflags	@""
	.align	4
.nv.constant0._Z13applyHadamardP7double2:
	.zero		904


//--------------------- .nv.constant0._Z15initializeQubitP7double2 --------------------------
	.section	.nv.constant0._Z15initializeQubitP7double2,"a",@progbits
	.sectionflags	@""
	.align	4
.nv.constant0._Z15initializeQubitP7double2:
	.zero		904


//--------------------- SYMBOLS --------------------------

	.type		.nv.reservedSmem.offset0,@object
	.size		.nv.reservedSmem.offset0,0x4
